//
// Generated by NVIDIA NVVM Compiler
//
// Compiler Build ID: CL-36424714
// Cuda compilation tools, release 13.0, V13.0.88
// Based on NVVM 20.0.0
//

.version 9.0
.target sm_100
.address_size 64

	// .globl	_Z10vector_dotPfS_S_
// _ZZ10vector_dotPfS_S_E3tmp has been demoted

.visible .entry _Z10vector_dotPfS_S_(
	.param .u64 .ptr .align 1 _Z10vector_dotPfS_S__param_0,
	.param .u64 .ptr .align 1 _Z10vector_dotPfS_S__param_1,
	.param .u64 .ptr .align 1 _Z10vector_dotPfS_S__param_2
)
{
	.reg .pred 	%p<11>;
	.reg .b32 	%r<38>;
	.reg .b32 	%f<34>;
	.reg .b64 	%rd<22>;
	// demoted variable
	.shared .align 4 .b8 _ZZ10vector_dotPfS_S_E3tmp[4096];
	ld.param.u64 	%rd4, [_Z10vector_dotPfS_S__param_0];
	ld.param.u64 	%rd5, [_Z10vector_dotPfS_S__param_1];
	ld.param.u64 	%rd3, [_Z10vector_dotPfS_S__param_2];
	cvta.to.global.u64 	%rd1, %rd5;
	cvta.to.global.u64 	%rd2, %rd4;
	mov.u32 	%r1, %ctaid.x;
	mov.u32 	%r37, %ntid.x;
	mov.u32 	%r3, %tid.x;
	mad.lo.s32 	%r35, %r1, %r37, %r3;
	mov.u32 	%r18, %nctaid.x;
	mul.lo.s32 	%r5, %r37, %r18;
	setp.gt.s32 	%p1, %r35, 65535;
	mov.f32 	%f33, 0f00000000;
	@%p1 bra 	$L__BB0_7;
	add.s32 	%r19, %r35, %r5;
	max.s32 	%r20, %r19, 65536;
	setp.lt.s32 	%p2, %r19, 65536;
	selp.u32 	%r21, 1, 0, %p2;
	add.s32 	%r22, %r19, %r21;
	sub.s32 	%r23, %r20, %r22;
	div.u32 	%r24, %r23, %r5;
	add.s32 	%r6, %r24, %r21;
	and.b32  	%r25, %r6, 3;
	setp.eq.s32 	%p3, %r25, 3;
	mov.f32 	%f33, 0f00000000;
	@%p3 bra 	$L__BB0_4;
	add.s32 	%r26, %r6, 1;
	and.b32  	%r27, %r26, 3;
	neg.s32 	%r33, %r27;
	mov.f32 	%f33, 0f00000000;
$L__BB0_3:
	.pragma "nounroll";
	mul.wide.s32 	%rd6, %r35, 4;
	add.s64 	%rd7, %rd1, %rd6;
	add.s64 	%rd8, %rd2, %rd6;
	ld.global.f32 	%f12, [%rd8];
	ld.global.f32 	%f13, [%rd7];
	fma.rn.f32 	%f33, %f12, %f13, %f33;
	add.s32 	%r35, %r35, %r5;
	add.s32 	%r33, %r33, 1;
	setp.ne.s32 	%p4, %r33, 0;
	@%p4 bra 	$L__BB0_3;
$L__BB0_4:
	setp.lt.u32 	%p5, %r6, 3;
	@%p5 bra 	$L__BB0_7;
	mul.wide.s32 	%rd12, %r5, 4;
	shl.b32 	%r28, %r5, 2;
$L__BB0_6:
	mul.wide.s32 	%rd9, %r35, 4;
	add.s64 	%rd10, %rd2, %rd9;
	ld.global.f32 	%f14, [%rd10];
	add.s64 	%rd11, %rd1, %rd9;
	ld.global.f32 	%f15, [%rd11];
	fma.rn.f32 	%f16, %f14, %f15, %f33;
	add.s64 	%rd13, %rd10, %rd12;
	ld.global.f32 	%f17, [%rd13];
	add.s64 	%rd14, %rd11, %rd12;
	ld.global.f32 	%f18, [%rd14];
	fma.rn.f32 	%f19, %f17, %f18, %f16;
	add.s64 	%rd15, %rd13, %rd12;
	ld.global.f32 	%f20, [%rd15];
	add.s64 	%rd16, %rd14, %rd12;
	ld.global.f32 	%f21, [%rd16];
	fma.rn.f32 	%f22, %f20, %f21, %f19;
	add.s64 	%rd17, %rd15, %rd12;
	ld.global.f32 	%f23, [%rd17];
	add.s64 	%rd18, %rd16, %rd12;
	ld.global.f32 	%f24, [%rd18];
	fma.rn.f32 	%f33, %f23, %f24, %f22;
	add.s32 	%r35, %r28, %r35;
	setp.lt.s32 	%p6, %r35, 65536;
	@%p6 bra 	$L__BB0_6;
$L__BB0_7:
	shl.b32 	%r29, %r3, 2;
	mov.u32 	%r30, _ZZ10vector_dotPfS_S_E3tmp;
	add.s32 	%r15, %r30, %r29;
	st.shared.f32 	[%r15], %f33;
	bar.sync 	0;
	setp.lt.u32 	%p7, %r37, 2;
	@%p7 bra 	$L__BB0_11;
$L__BB0_8:
	shr.u32 	%r17, %r37, 1;
	setp.ge.u32 	%p8, %r3, %r17;
	@%p8 bra 	$L__BB0_10;
	shl.b32 	%r31, %r17, 2;
	add.s32 	%r32, %r15, %r31;
	ld.shared.f32 	%f25, [%r32];
	ld.shared.f32 	%f26, [%r15];
	add.f32 	%f27, %f25, %f26;
	st.shared.f32 	[%r15], %f27;
$L__BB0_10:
	bar.sync 	0;
	setp.gt.u32 	%p9, %r37, 3;
	mov.u32 	%r37, %r17;
	@%p9 bra 	$L__BB0_8;
$L__BB0_11:
	setp.ne.s32 	%p10, %r3, 0;
	@%p10 bra 	$L__BB0_13;
	ld.shared.f32 	%f28, [_ZZ10vector_dotPfS_S_E3tmp];
	cvta.to.global.u64 	%rd19, %rd3;
	mul.wide.u32 	%rd20, %r1, 4;
	add.s64 	%rd21, %rd19, %rd20;
	st.global.f32 	[%rd21], %f28;
$L__BB0_13:
	ret;

}


// ===== COMPILED SASS (sm_100) =====

	.target	sm_100

	.elftype	@"ET_EXEC"


//--------------------- .note.nv.tkinfo           --------------------------
	.section	.note.nv.tkinfo,"",@"SHT_NOTE"
	.sectionflags	@"SHF_NOTE_NV_TKINFO"
	.tkinfo
        /*0018*/ 	.word	0x00000002
        /*0030*/ 	.string	""
        /*0030*/ 	.string	"ptxas"
        /*0030*/ 	.string	"Cuda compilation tools, release 13.0, V13.0.88"
        /*0030*/ 	.string	"Build cuda_13.0.r13.0/compiler.36424714_0"
        /*0030*/ 	.string	"-arch sm_100 -m 64 "



//--------------------- .note.nv.cuinfo           --------------------------
	.section	.note.nv.cuinfo,"",@"SHT_NOTE"
	.sectionflags	@"SHF_NOTE_NV_CUINFO"
        /*0018*/ 	.short	0x0002
        /*001a*/ 	.short	0x0064
        /*001c*/ 	.short	0x0082
	.zero		2


//--------------------- .nv.info                  --------------------------
	.section	.nv.info,"",@"SHT_CUDA_INFO"
	.align	4


	//----- nvinfo : EIATTR_REGCOUNT
	.align		4
        /*0000*/ 	.byte	0x04, 0x2f
        /*0002*/ 	.short	(.L_1 - .L_0)
	.align		4
.L_0:
        /*0004*/ 	.word	index@(_Z10vector_dotPfS_S_)
        /*0008*/ 	.word	0x0000001b


	//----- nvinfo : EIATTR_FRAME_SIZE
	.align		4
.L_1:
        /*000c*/ 	.byte	0x04, 0x11
        /*000e*/ 	.short	(.L_3 - .L_2)
	.align		4
.L_2:
        /*0010*/ 	.word	index@(_Z10vector_dotPfS_S_)
        /*0014*/ 	.word	0x00000000


	//----- nvinfo : EIATTR_MIN_STACK_SIZE
	.align		4
.L_3:
        /*0018*/ 	.byte	0x04, 0x12
        /*001a*/ 	.short	(.L_5 - .L_4)
	.align		4
.L_4:
        /*001c*/ 	.word	index@(_Z10vector_dotPfS_S_)
        /*0020*/ 	.word	0x00000000
.L_5:


//--------------------- .nv.compat                --------------------------
	.section	.nv.compat,"",@"SHT_CUDA_COMPAT_INFO"
	.align	4
        /*0000*/ 	.byte	0x02, 0x09, 0x00, 0x00, 0x02, 0x02, 0x01, 0x00, 0x02, 0x05, 0x05, 0x00, 0x03, 0x07, 0x01, 0x01
        /*0010*/ 	.byte	0x02, 0x03, 0x00, 0x00, 0x02, 0x06, 0x01, 0x00, 0x04, 0x0b, 0x08, 0x00, 0x09, 0x00, 0x00, 0x00
        /*0020*/ 	.byte	0x00, 0x00, 0x00, 0x00


//--------------------- .nv.info._Z10vector_dotPfS_S_ --------------------------
	.section	.nv.info._Z10vector_dotPfS_S_,"",@"SHT_CUDA_INFO"
	.sectionflags	@""
	.align	4


	//----- nvinfo : EIATTR_CUDA_API_VERSION
	.align		4
        /*0000*/ 	.byte	0x04, 0x37
        /*0002*/ 	.short	(.L_7 - .L_6)
.L_6:
        /*0004*/ 	.word	0x00000082


	//----- nvinfo : EIATTR_KPARAM_INFO
	.align		4
.L_7:
        /*0008*/ 	.byte	0x04, 0x17
        /*000a*/ 	.short	(.L_9 - .L_8)
.L_8:
        /*000c*/ 	.word	0x00000000
        /*0010*/ 	.short	0x0002
        /*0012*/ 	.short	0x0010
        /*0014*/ 	.byte	0x00, 0xf5, 0x21, 0x00


	//----- nvinfo : EIATTR_KPARAM_INFO
	.align		4
.L_9:
        /*0018*/ 	.byte	0x04, 0x17
        /*001a*/ 	.short	(.L_11 - .L_10)
.L_10:
        /*001c*/ 	.word	0x00000000
        /*0020*/ 	.short	0x0001
        /*0022*/ 	.short	0x0008
        /*0024*/ 	.byte	0x00, 0xf5, 0x21, 0x00


	//----- nvinfo : EIATTR_KPARAM_INFO
	.align		4
.L_11:
        /*0028*/ 	.byte	0x04, 0x17
        /*002a*/ 	.short	(.L_13 - .L_12)
.L_12:
        /*002c*/ 	.word	0x00000000
        /*0030*/ 	.short	0x0000
        /*0032*/ 	.short	0x0000
        /*0034*/ 	.byte	0x00, 0xf5, 0x21, 0x00


	//----- nvinfo : EIATTR_SPARSE_MMA_MASK
	.align		4
.L_13:
        /*0038*/ 	.byte	0x03, 0x50
        /*003a*/ 	.short	0x0000


	//----- nvinfo : EIATTR_MAXREG_COUNT
	.align		4
        /*003c*/ 	.byte	0x03, 0x1b
        /*003e*/ 	.short	0x00ff


	//----- nvinfo : EIATTR_NUM_BARRIERS
	.align		4
        /*0040*/ 	.byte	0x02, 0x4c
        /*0042*/ 	.byte	0x01
	.zero		1


	//----- nvinfo : EIATTR_MERCURY_ISA_VERSION
	.align		4
        /*0044*/ 	.byte	0x03, 0x5f
        /*0046*/ 	.short	0x0101


	//----- nvinfo : EIATTR_VRC_CTA_INIT_COUNT
	.align		4
        /*0048*/ 	.byte	0x02, 0x4a
	.zero		1
	.zero		1


	//----- nvinfo : EIATTR_EXIT_INSTR_OFFSETS
	.align		4
        /*004c*/ 	.byte	0x04, 0x1c
        /*004e*/ 	.short	(.L_15 - .L_14)


	//   ....[0]....
.L_14:
        /*0050*/ 	.word	0x000006a0


	//   ....[1]....
        /*0054*/ 	.word	0x00000720


	//----- nvinfo : EIATTR_CRS_STACK_SIZE
	.align		4
.L_15:
        /*0058*/ 	.byte	0x04, 0x1e
        /*005a*/ 	.short	(.L_17 - .L_16)
.L_16:
        /*005c*/ 	.word	0x00000000


	//----- nvinfo : EIATTR_CBANK_PARAM_SIZE
	.align		4
.L_17:
        /*0060*/ 	.byte	0x03, 0x19
        /*0062*/ 	.short	0x0018


	//----- nvinfo : EIATTR_PARAM_CBANK
	.align		4
        /*0064*/ 	.byte	0x04, 0x0a
        /*0066*/ 	.short	(.L_19 - .L_18)
	.align		4
.L_18:
        /*0068*/ 	.word	index@(.nv.constant0._Z10vector_dotPfS_S_)
        /*006c*/ 	.short	0x0380
        /*006e*/ 	.short	0x0018


	//----- nvinfo : EIATTR_SW_WAR
	.align		4
.L_19:
        /*0070*/ 	.byte	0x04, 0x36
        /*0072*/ 	.short	(.L_21 - .L_20)
.L_20:
        /*0074*/ 	.word	0x00000008
.L_21:


//--------------------- .nv.callgraph             --------------------------
	.section	.nv.callgraph,"",@"SHT_CUDA_CALLGRAPH"
	.align	4
	.sectionentsize	8
	.align		4
        /*0000*/ 	.word	0x00000000
	.align		4
        /*0004*/ 	.word	0xffffffff
	.align		4
        /*0008*/ 	.word	0x00000000
	.align		4
        /*000c*/ 	.word	0xfffffffe
	.align		4
        /*0010*/ 	.word	0x00000000
	.align		4
        /*0014*/ 	.word	0xfffffffd
	.align		4
        /*0018*/ 	.word	0x00000000
	.align		4
        /*001c*/ 	.word	0xfffffffc


//--------------------- .text._Z10vector_dotPfS_S_ --------------------------
	.section	.text._Z10vector_dotPfS_S_,"ax",@progbits
	.align	128
        .global         _Z10vector_dotPfS_S_
        .type           _Z10vector_dotPfS_S_,@function
        .size           _Z10vector_dotPfS_S_,(.L_x_9 - _Z10vector_dotPfS_S_)
        .other          _Z10vector_dotPfS_S_,@"STO_CUDA_ENTRY STV_DEFAULT"
_Z10vector_dotPfS_S_:
.text._Z10vector_dotPfS_S_:
[----:B------:R-:W-:Y:S01]  /*0000*/  LDC R1, c[0x0][0x37c] ;  /* 0x0000df00ff017b82 */ /* 0x000fe20000000800 */
[----:B------:R-:W0:Y:S01]  /*0010*/  S2R R0, SR_CTAID.X ;  /* 0x0000000000007919 */ /* 0x000e220000002500 */
[----:B------:R-:W1:Y:S06]  /*0020*/  LDCU UR4, c[0x0][0x360] ;  /* 0x00006c00ff0477ac */ /* 0x000e6c0008000800 */
[----:B------:R-:W2:Y:S01]  /*0030*/  LDC R5, c[0x0][0x370] ;  /* 0x0000dc00ff057b82 */ /* 0x000ea20000000800 */
[----:B------:R-:W-:Y:S01]  /*0040*/  BSSY.RECONVERGENT B0, `(.L_x_0) ;  /* 0x0000051000007945 */ /* 0x000fe20003800200 */
[----:B------:R-:W0:Y:S01]  /*0050*/  S2R R3, SR_TID.X ;  /* 0x0000000000037919 */ /* 0x000e220000002100 */
[----:B------:R-:W3:Y:S01]  /*0060*/  LDCU.64 UR6, c[0x0][0x358] ;  /* 0x00006b00ff0677ac */ /* 0x000ee20008000a00 */
[----:B------:R-:W-:-:S02]  /*0070*/  HFMA2 R6, -RZ, RZ, 0, 0 ;  /* 0x00000000ff067431 */ /* 0x000fc400000001ff */
[----:B-1----:R-:W-:Y:S02]  /*0080*/  IMAD.U32 R4, RZ, RZ, UR4 ;  /* 0x00000004ff047e24 */ /* 0x002fe4000f8e00ff */
[----:B--2---:R-:W-:Y:S02]  /*0090*/  IMAD R5, R5, UR4, RZ ;  /* 0x0000000405057c24 */ /* 0x004fe4000f8e02ff */
[----:B0-----:R-:W-:-:S05]  /*00a0*/  IMAD R2, R0, UR4, R3 ;  /* 0x0000000400027c24 */ /* 0x001fca000f8e0203 */
[----:B------:R-:W-:-:S13]  /*00b0*/  ISETP.GT.AND P0, PT, R2, 0xffff, PT ;  /* 0x0000ffff0200780c */ /* 0x000fda0003f04270 */
[----:B---3--:R-:W-:Y:S05]  /*00c0*/  @P0 BRA `(.L_x_1) ;  /* 0x0000000400200947 */ /* 0x008fea0003800000 */
[----:B------:R-:W0:Y:S01]  /*00d0*/  I2F.U32.RP R11, R5 ;  /* 0x00000005000b7306 */ /* 0x000e220000209000 */
[C---:B------:R-:W-:Y:S01]  /*00e0*/  IADD3 R8, PT, PT, R5.reuse, R2, RZ ;  /* 0x0000000205087210 */ /* 0x040fe20007ffe0ff */
[----:B------:R-:W-:Y:S01]  /*00f0*/  IMAD.MOV R13, RZ, RZ, -R5 ;  /* 0x000000ffff0d7224 */ /* 0x000fe200078e0a05 */
[----:B------:R-:W-:Y:S01]  /*0100*/  ISETP.NE.U32.AND P2, PT, R5, RZ, PT ;  /* 0x000000ff0500720c */ /* 0x000fe20003f45070 */
[----:B------:R-:W-:Y:S01]  /*0110*/  BSSY.RECONVERGENT B1, `(.L_x_2) ;  /* 0x0000029000017945 */ /* 0x000fe20003800200 */
[C---:B------:R-:W-:Y:S02]  /*0120*/  ISETP.GE.AND P0, PT, R8.reuse, 0x10000, PT ;  /* 0x000100000800780c */ /* 0x040fe40003f06270 */
[----:B------:R-:W-:Y:S02]  /*0130*/  VIMNMX R9, PT, PT, R8, 0x10000, !PT ;  /* 0x0001000008097848 */ /* 0x000fe40007fe0100 */
[----:B------:R-:W-:-:S04]  /*0140*/  SEL R10, RZ, 0x1, P0 ;  /* 0x00000001ff0a7807 */ /* 0x000fc80000000000 */
[----:B------:R-:W-:Y:S01]  /*0150*/  IADD3 R8, PT, PT, R9, -R8, -R10 ;  /* 0x8000000809087210 */ /* 0x000fe20007ffe80a */
[----:B0-----:R-:W0:Y:S02]  /*0160*/  MUFU.RCP R11, R11 ;  /* 0x0000000b000b7308 */ /* 0x001e240000001000 */
[----:B0-----:R-:W-:-:S06]  /*0170*/  IADD3 R6, PT, PT, R11, 0xffffffe, RZ ;  /* 0x0ffffffe0b067810 */ /* 0x001fcc0007ffe0ff */
[----:B------:R0:W1:Y:S02]  /*0180*/  F2I.FTZ.U32.TRUNC.NTZ R7, R6 ;  /* 0x0000000600077305 */ /* 0x000064000021f000 */
[----:B0-----:R-:W-:Y:S02]  /*0190*/  IMAD.MOV.U32 R6, RZ, RZ, RZ ;  /* 0x000000ffff067224 */ /* 0x001fe400078e00ff */
[----:B-1----:R-:W-:-:S04]  /*01a0*/  IMAD R13, R13, R7, RZ ;  /* 0x000000070d0d7224 */ /* 0x002fc800078e02ff */
[----:B------:R-:W-:-:S06]  /*01b0*/  IMAD.HI.U32 R7, R7, R13, R6 ;  /* 0x0000000d07077227 */ /* 0x000fcc00078e0006 */
[----:B------:R-:W-:-:S05]  /*01c0*/  IMAD.HI.U32 R7, R7, R8, RZ ;  /* 0x0000000807077227 */ /* 0x000fca00078e00ff */
[----:B------:R-:W-:-:S05]  /*01d0*/  IADD3 R6, PT, PT, -R7, RZ, RZ ;  /* 0x000000ff07067210 */ /* 0x000fca0007ffe1ff */
[----:B------:R-:W-:-:S05]  /*01e0*/  IMAD R8, R5, R6, R8 ;  /* 0x0000000605087224 */ /* 0x000fca00078e0208 */
[----:B------:R-:W-:-:S13]  /*01f0*/  ISETP.GE.U32.AND P0, PT, R8, R5, PT ;  /* 0x000000050800720c */ /* 0x000fda0003f06070 */
[----:B------:R-:W-:Y:S01]  /*0200*/  @P0 IMAD.IADD R8, R8, 0x1, -R5 ;  /* 0x0000000108080824 */ /* 0x000fe200078e0a05 */
[----:B------:R-:W-:-:S04]  /*0210*/  @P0 IADD3 R7, PT, PT, R7, 0x1, RZ ;  /* 0x0000000107070810 */ /* 0x000fc80007ffe0ff */
[----:B------:R-:W-:-:S13]  /*0220*/  ISETP.GE.U32.AND P1, PT, R8, R5, PT ;  /* 0x000000050800720c */ /* 0x000fda0003f26070 */
[----:B------:R-:W-:Y:S01]  /*0230*/  @P1 VIADD R7, R7, 0x1 ;  /* 0x0000000107071836 */ /* 0x000fe20000000000 */
[----:B------:R-:W-:-:S04]  /*0240*/  @!P2 LOP3.LUT R7, RZ, R5, RZ, 0x33, !PT ;  /* 0x00000005ff07a212 */ /* 0x000fc800078e33ff */
[----:B------:R-:W-:-:S04]  /*0250*/  IADD3 R7, PT, PT, R10, R7, RZ ;  /* 0x000000070a077210 */ /* 0x000fc80007ffe0ff */
[C---:B------:R-:W-:Y:S02]  /*0260*/  LOP3.LUT R6, R7.reuse, 0x3, RZ, 0xc0, !PT ;  /* 0x0000000307067812 */ /* 0x040fe400078ec0ff */
[----:B------:R-:W-:Y:S02]  /*0270*/  ISETP.GE.U32.AND P1, PT, R7, 0x3, PT ;  /* 0x000000030700780c */ /* 0x000fe40003f26070 */
[----:B------:R-:W-:Y:S01]  /*0280*/  ISETP.NE.AND P0, PT, R6, 0x3, PT ;  /* 0x000000030600780c */ /* 0x000fe20003f05270 */
[----:B------:R-:W-:-:S12]  /*0290*/  IMAD.MOV.U32 R6, RZ, RZ, RZ ;  /* 0x000000ffff067224 */ /* 0x000fd800078e00ff */
[----:B------:R-:W-:Y:S05]  /*02a0*/  @!P0 BRA `(.L_x_3) ;  /* 0x00000000003c8947 */ /* 0x000fea0003800000 */
[----:B------:R-:W0:Y:S01]  /*02b0*/  LDC.64 R8, c[0x0][0x380] ;  /* 0x0000e000ff087b82 */ /* 0x000e220000000a00 */
[----:B------:R-:W-:-:S04]  /*02c0*/  IADD3 R6, PT, PT, R7, 0x1, RZ ;  /* 0x0000000107067810 */ /* 0x000fc80007ffe0ff */
[----:B------:R-:W-:Y:S01]  /*02d0*/  LOP3.LUT R7, R6, 0x3, RZ, 0xc0, !PT ;  /* 0x0000000306077812 */ /* 0x000fe200078ec0ff */
[----:B------:R-:W-:Y:S02]  /*02e0*/  IMAD.MOV.U32 R6, RZ, RZ, RZ ;  /* 0x000000ffff067224 */ /* 0x000fe400078e00ff */
[----:B------:R-:W1:Y:S01]  /*02f0*/  LDC.64 R10, c[0x0][0x388] ;  /* 0x0000e200ff0a7b82 */ /* 0x000e620000000a00 */
[----:B------:R-:W-:-:S07]  /*0300*/  IADD3 R7, PT, PT, -R7, RZ, RZ ;  /* 0x000000ff07077210 */ /* 0x000fce0007ffe1ff */
.L_x_4:
[----:B-1----:R-:W-:-:S04]  /*0310*/  IMAD.WIDE R12, R2, 0x4, R10 ;  /* 0x00000004020c7825 */ /* 0x002fc800078e020a */
[----:B0-----:R-:W-:Y:S02]  /*0320*/  IMAD.WIDE R14, R2, 0x4, R8 ;  /* 0x00000004020e7825 */ /* 0x001fe400078e0208 */
[----:B------:R-:W2:Y:S04]  /*0330*/  LDG.E R12, desc[UR6][R12.64] ;  /* 0x000000060c0c7981 */ /* 0x000ea8000c1e1900 */
[----:B------:R-:W2:Y:S01]  /*0340*/  LDG.E R15, desc[UR6][R14.64] ;  /* 0x000000060e0f7981 */ /* 0x000ea2000c1e1900 */
[----:B------:R-:W-:Y:S01]  /*0350*/  VIADD R7, R7, 0x1 ;  /* 0x0000000107077836 */ /* 0x000fe20000000000 */
[----:B------:R-:W-:-:S04]  /*0360*/  IADD3 R2, PT, PT, R5, R2, RZ ;  /* 0x0000000205027210 */ /* 0x000fc80007ffe0ff */
[----:B------:R-:W-:Y:S01]  /*0370*/  ISETP.NE.AND P0, PT, R7, RZ, PT ;  /* 0x000000ff0700720c */ /* 0x000fe20003f05270 */
[----:B--2---:R-:W-:-:S12]  /*0380*/  FFMA R6, R15, R12, R6 ;  /* 0x0000000c0f067223 */ /* 0x004fd80000000006 */
[----:B------:R-:W-:Y:S05]  /*0390*/  @P0 BRA `(.L_x_4) ;  /* 0xfffffffc00dc0947 */ /* 0x000fea000383ffff */
.L_x_3:
[----:B------:R-:W-:Y:S05]  /*03a0*/  BSYNC.RECONVERGENT B1 ;  /* 0x0000000000017941 */ /* 0x000fea0003800200 */
.L_x_2:
[----:B------:R-:W-:Y:S05]  /*03b0*/  @!P1 BRA `(.L_x_1) ;  /* 0x0000000000649947 */ /* 0x000fea0003800000 */
.L_x_5:
[----:B------:R-:W0:Y:S08]  /*03c0*/  LDC.64 R8, c[0x0][0x380] ;  /* 0x0000e000ff087b82 */ /* 0x000e300000000a00 */
[----:B------:R-:W1:Y:S01]  /*03d0*/  LDC.64 R10, c[0x0][0x388] ;  /* 0x0000e200ff0a7b82 */ /* 0x000e620000000a00 */
[----:B0-----:R-:W-:-:S04]  /*03e0*/  IMAD.WIDE R20, R2, 0x4, R8 ;  /* 0x0000000402147825 */ /* 0x001fc800078e0208 */
[----:B------:R-:W-:Y:S02]  /*03f0*/  IMAD.WIDE R18, R5, 0x4, R20 ;  /* 0x0000000405127825 */ /* 0x000fe400078e0214 */
[----:B------:R-:W2:Y:S02]  /*0400*/  LDG.E R21, desc[UR6][R20.64] ;  /* 0x0000000614157981 */ /* 0x000ea4000c1e1900 */
[----:B-1----:R-:W-:-:S04]  /*0410*/  IMAD.WIDE R22, R2, 0x4, R10 ;  /* 0x0000000402167825 */ /* 0x002fc800078e020a */
[C---:B------:R-:W-:Y:S02]  /*0420*/  IMAD.WIDE R10, R5.reuse, 0x4, R22 ;  /* 0x00000004050a7825 */ /* 0x040fe400078e0216 */
[----:B------:R-:W2:Y:S02]  /*0430*/  LDG.E R22, desc[UR6][R22.64] ;  /* 0x0000000616167981 */ /* 0x000ea4000c1e1900 */
[C---:B------:R-:W-:Y:S02]  /*0440*/  IMAD.WIDE R12, R5.reuse, 0x4, R18 ;  /* 0x00000004050c7825 */ /* 0x040fe400078e0212 */
[----:B------:R-:W3:Y:S02]  /*0450*/  LDG.E R18, desc[UR6][R18.64] ;  /* 0x0000000612127981 */ /* 0x000ee4000c1e1900 */
[C---:B------:R-:W-:Y:S02]  /*0460*/  IMAD.WIDE R8, R5.reuse, 0x4, R10 ;  /* 0x0000000405087825 */ /* 0x040fe400078e020a */
[----:B------:R-:W3:Y:S02]  /*0470*/  LDG.E R10, desc[UR6][R10.64] ;  /* 0x000000060a0a7981 */ /* 0x000ee4000c1e1900 */
[----:B------:R-:W-:-:S02]  /*0480*/  IMAD.WIDE R16, R5, 0x4, R12 ;  /* 0x0000000405107825 */ /* 0x000fc400078e020c */
[----:B------:R-:W4:Y:S02]  /*0490*/  LDG.E R24, desc[UR6][R12.64] ;  /* 0x000000060c187981 */ /* 0x000f24000c1e1900 */
[C---:B------:R-:W-:Y:S02]  /*04a0*/  IMAD.WIDE R14, R5.reuse, 0x4, R8 ;  /* 0x00000004050e7825 */ /* 0x040fe400078e0208 */
[----:B------:R-:W4:Y:S04]  /*04b0*/  LDG.E R8, desc[UR6][R8.64] ;  /* 0x0000000608087981 */ /* 0x000f28000c1e1900 */
[----:B------:R-:W5:Y:S04]  /*04c0*/  LDG.E R16, desc[UR6][R16.64] ;  /* 0x0000000610107981 */ /* 0x000f68000c1e1900 */
[----:B------:R-:W5:Y:S01]  /*04d0*/  LDG.E R14, desc[UR6][R14.64] ;  /* 0x000000060e0e7981 */ /* 0x000f62000c1e1900 */
[----:B------:R-:W-:-:S05]  /*04e0*/  IMAD R2, R5, 0x4, R2 ;  /* 0x0000000405027824 */ /* 0x000fca00078e0202 */
[----:B------:R-:W-:Y:S01]  /*04f0*/  ISETP.GE.AND P0, PT, R2, 0x10000, PT ;  /* 0x000100000200780c */ /* 0x000fe20003f06270 */
[----:B--2---:R-:W-:-:S04]  /*0500*/  FFMA R21, R21, R22, R6 ;  /* 0x0000001615157223 */ /* 0x004fc80000000006 */
[----:B---3--:R-:W-:-:S04]  /*0510*/  FFMA R21, R18, R10, R21 ;  /* 0x0000000a12157223 */ /* 0x008fc80000000015 */
[----:B----4-:R-:W-:-:S04]  /*0520*/  FFMA R21, R24, R8, R21 ;  /* 0x0000000818157223 */ /* 0x010fc80000000015 */
[----:B-----5:R-:W-:Y:S01]  /*0530*/  FFMA R6, R16, R14, R21 ;  /* 0x0000000e10067223 */ /* 0x020fe20000000015 */
[----:B------:R-:W-:Y:S06]  /*0540*/  @!P0 BRA `(.L_x_5) ;  /* 0xfffffffc009c8947 */ /* 0x000fec000383ffff */
.L_x_1:
[----:B------:R-:W-:Y:S05]  /*0550*/  BSYNC.RECONVERGENT B0 ;  /* 0x0000000000007941 */ /* 0x000fea0003800200 */
.L_x_0:
[----:B------:R-:W0:Y:S01]  /*0560*/  S2UR UR5, SR_CgaCtaId ;  /* 0x00000000000579c3 */ /* 0x000e220000008800 */
[----:B------:R-:W-:Y:S01]  /*0570*/  UMOV UR4, 0x400 ;  /* 0x0000040000047882 */ /* 0x000fe20000000000 */
[----:B------:R-:W-:Y:S02]  /*0580*/  ISETP.GE.U32.AND P1, PT, R4, 0x2, PT ;  /* 0x000000020400780c */ /* 0x000fe40003f26070 */
[----:B------:R-:W-:Y:S01]  /*0590*/  ISETP.NE.AND P0, PT, R3, RZ, PT ;  /* 0x000000ff0300720c */ /* 0x000fe20003f05270 */
[----:B0-----:R-:W-:-:S06]  /*05a0*/  ULEA UR4, UR5, UR4, 0x18 ;  /* 0x0000000405047291 */ /* 0x001fcc000f8ec0ff */
[----:B------:R-:W-:-:S05]  /*05b0*/  LEA R5, R3, UR4, 0x2 ;  /* 0x0000000403057c11 */ /* 0x000fca000f8e10ff */
[----:B------:R0:W-:Y:S01]  /*05c0*/  STS [R5], R6 ;  /* 0x0000000605007388 */ /* 0x0001e20000000800 */
[----:B------:R-:W-:Y:S06]  /*05d0*/  BAR.SYNC.DEFER_BLOCKING 0x0 ;  /* 0x0000000000007b1d */ /* 0x000fec0000010000 */
[----:B------:R-:W-:Y:S05]  /*05e0*/  @!P1 BRA `(.L_x_6) ;  /* 0x00000000002c9947 */ /* 0x000fea0003800000 */
.L_x_7:
[----:B------:R-:W-:-:S04]  /*05f0*/  SHF.R.U32.HI R8, RZ, 0x1, R4 ;  /* 0x00000001ff087819 */ /* 0x000fc80000011604 */
[----:B------:R-:W-:-:S13]  /*0600*/  ISETP.GE.U32.AND P1, PT, R3, R8, PT ;  /* 0x000000080300720c */ /* 0x000fda0003f26070 */
[----:B------:R-:W-:Y:S01]  /*0610*/  @!P1 LEA R2, R8, R5, 0x2 ;  /* 0x0000000508029211 */ /* 0x000fe200078e10ff */
[----:B------:R-:W-:Y:S05]  /*0620*/  @!P1 LDS R7, [R5] ;  /* 0x0000000005079984 */ /* 0x000fea0000000800 */
[----:B------:R-:W0:Y:S02]  /*0630*/  @!P1 LDS R2, [R2] ;  /* 0x0000000002029984 */ /* 0x000e240000000800 */
[----:B0-----:R-:W-:-:S05]  /*0640*/  @!P1 FADD R6, R2, R7 ;  /* 0x0000000702069221 */ /* 0x001fca0000000000 */
[----:B------:R1:W-:Y:S01]  /*0650*/  @!P1 STS [R5], R6 ;  /* 0x0000000605009388 */ /* 0x0003e20000000800 */
[----:B------:R-:W-:Y:S01]  /*0660*/  BAR.SYNC.DEFER_BLOCKING 0x0 ;  /* 0x0000000000007b1d */ /* 0x000fe20000010000 */
[----:B------:R-:W-:Y:S02]  /*0670*/  ISETP.GT.U32.AND P1, PT, R4, 0x3, PT ;  /* 0x000000030400780c */ /* 0x000fe40003f24070 */
[----:B------:R-:W-:-:S11]  /*0680*/  MOV R4, R8 ;  /* 0x0000000800047202 */ /* 0x000fd60000000f00 */
[----:B-1----:R-:W-:Y:S05]  /*0690*/  @P1 BRA `(.L_x_7) ;  /* 0xfffffffc00d41947 */ /* 0x002fea000383ffff */
.L_x_6:
[----:B------:R-:W-:Y:S05]  /*06a0*/  @P0 EXIT ;  /* 0x000000000000094d */ /* 0x000fea0003800000 */
[----:B------:R-:W1:Y:S01]  /*06b0*/  S2UR UR5, SR_CgaCtaId ;  /* 0x00000000000579c3 */ /* 0x000e620000008800 */
[----:B------:R-:W-:-:S07]  /*06c0*/  UMOV UR4, 0x400 ;  /* 0x0000040000047882 */ /* 0x000fce0000000000 */
[----:B------:R-:W2:Y:S01]  /*06d0*/  LDC.64 R2, c[0x0][0x390] ;  /* 0x0000e400ff027b82 */ /* 0x000ea20000000a00 */
[----:B-1----:R-:W-:Y:S01]  /*06e0*/  ULEA UR4, UR5, UR4, 0x18 ;  /* 0x0000000405047291 */ /* 0x002fe2000f8ec0ff */
[----:B--2---:R-:W-:-:S08]  /*06f0*/  IMAD.WIDE.U32 R2, R0, 0x4, R2 ;  /* 0x0000000400027825 */ /* 0x004fd000078e0002 */
[----:B0-----:R-:W0:Y:S04]  /*0700*/  LDS R5, [UR4] ;  /* 0x00000004ff057984 */ /* 0x001e280008000800 */
[----:B0-----:R-:W-:Y:S01]  /*0710*/  STG.E desc[UR6][R2.64], R5 ;  /* 0x0000000502007986 */ /* 0x001fe2000c101906 */
[----:B------:R-:W-:Y:S05]  /*0720*/  EXIT ;  /* 0x000000000000794d */ /* 0x000fea0003800000 */
.L_x_8:
[----:B------:R-:W-:-:S00]  /*0730*/  BRA `(.L_x_8) ;  /* 0xfffffffc00fc7947 */ /* 0x000fc0000383ffff */
[----:B------:R-:W-:-:S00]  /*0740*/  NOP ;  /* 0x0000000000007918 */ /* 0x000fc00000000000 */
        /* <DEDUP_REMOVED lines=11> */
.L_x_9:


//--------------------- .nv.shared._Z10vector_dotPfS_S_ --------------------------
	.section	.nv.shared._Z10vector_dotPfS_S_,"aw",@nobits
	.sectionflags	@""
	.align	4
.nv.shared._Z10vector_dotPfS_S_:
	.zero		5120


//--------------------- .nv.shared.reserved.0     --------------------------
	.section	.nv.shared.reserved.0,"aw",@nobits
	.weak		__nv_reservedSMEM_offset_0_alias
	.size		__nv_reservedSMEM_offset_0_alias, 0, 64
	.other		__nv_reservedSMEM_offset_0_alias,@"STO_CUDA_RESERVED_SHARED STV_DEFAULT"
__nv_reservedSMEM_offset_0_alias:
	.zero		0
	.zero		64


//--------------------- .nv.constant0._Z10vector_dotPfS_S_ --------------------------
	.section	.nv.constant0._Z10vector_dotPfS_S_,"a",@progbits
	.sectionflags	@""
	.align	4
.nv.constant0._Z10vector_dotPfS_S_:
	.zero		920


//--------------------- SYMBOLS --------------------------

	.type		.nv.reservedSmem.offset0,@object
	.size		.nv.reservedSmem.offset0,0x4
	.type		.nv.reservedSmem.cap,@object
	.size		.nv.reservedSmem.cap,0x4
